//
// Generated by NVIDIA NVVM Compiler
//
// Compiler Build ID: CL-36424714
// Cuda compilation tools, release 13.0, V13.0.88
// Based on NVVM 20.0.0
//

.version 9.0
.target sm_100
.address_size 64

	// .globl	_ZN3cub18CUB_300001_SM_10006detail11EmptyKernelIvEEvv
.global .align 1 .b8 _ZN41_INTERNAL_5276684a_4_k_cu_45df1738_1576624cuda3std3__45__cpo5beginE[1];
.global .align 1 .b8 _ZN41_INTERNAL_5276684a_4_k_cu_45df1738_1576624cuda3std3__45__cpo3endE[1];
.global .align 1 .b8 _ZN41_INTERNAL_5276684a_4_k_cu_45df1738_1576624cuda3std3__45__cpo6cbeginE[1];
.global .align 1 .b8 _ZN41_INTERNAL_5276684a_4_k_cu_45df1738_1576624cuda3std3__45__cpo4cendE[1];
.global .align 1 .b8 _ZN41_INTERNAL_5276684a_4_k_cu_45df1738_1576624cuda3std3__45__cpo6rbeginE[1];
.global .align 1 .b8 _ZN41_INTERNAL_5276684a_4_k_cu_45df1738_1576624cuda3std3__45__cpo4rendE[1];
.global .align 1 .b8 _ZN41_INTERNAL_5276684a_4_k_cu_45df1738_1576624cuda3std3__45__cpo7crbeginE[1];
.global .align 1 .b8 _ZN41_INTERNAL_5276684a_4_k_cu_45df1738_1576624cuda3std3__45__cpo5crendE[1];
.global .align 1 .b8 _ZN41_INTERNAL_5276684a_4_k_cu_45df1738_1576624cuda3std3__443_GLOBAL__N__5276684a_4_k_cu_45df1738_1576626ignoreE[1];
.global .align 1 .b8 _ZN41_INTERNAL_5276684a_4_k_cu_45df1738_1576624cuda3std3__419piecewise_constructE[1];
.global .align 1 .b8 _ZN41_INTERNAL_5276684a_4_k_cu_45df1738_1576624cuda3std3__48in_placeE[1];
.global .align 1 .b8 _ZN41_INTERNAL_5276684a_4_k_cu_45df1738_1576624cuda3std3__420unreachable_sentinelE[1];
.global .align 1 .b8 _ZN41_INTERNAL_5276684a_4_k_cu_45df1738_1576624cuda3std3__47nulloptE[1];
.global .align 1 .b8 _ZN41_INTERNAL_5276684a_4_k_cu_45df1738_1576624cuda3std3__48unexpectE[1];
.global .align 1 .b8 _ZN41_INTERNAL_5276684a_4_k_cu_45df1738_1576624cuda3std6ranges3__45__cpo4swapE[1];
.global .align 1 .b8 _ZN41_INTERNAL_5276684a_4_k_cu_45df1738_1576624cuda3std6ranges3__45__cpo9iter_moveE[1];
.global .align 1 .b8 _ZN41_INTERNAL_5276684a_4_k_cu_45df1738_1576624cuda3std6ranges3__45__cpo5beginE[1];
.global .align 1 .b8 _ZN41_INTERNAL_5276684a_4_k_cu_45df1738_1576624cuda3std6ranges3__45__cpo3endE[1];
.global .align 1 .b8 _ZN41_INTERNAL_5276684a_4_k_cu_45df1738_1576624cuda3std6ranges3__45__cpo6cbeginE[1];
.global .align 1 .b8 _ZN41_INTERNAL_5276684a_4_k_cu_45df1738_1576624cuda3std6ranges3__45__cpo4cendE[1];
.global .align 1 .b8 _ZN41_INTERNAL_5276684a_4_k_cu_45df1738_1576624cuda3std6ranges3__45__cpo7advanceE[1];
.global .align 1 .b8 _ZN41_INTERNAL_5276684a_4_k_cu_45df1738_1576624cuda3std6ranges3__45__cpo9iter_swapE[1];
.global .align 1 .b8 _ZN41_INTERNAL_5276684a_4_k_cu_45df1738_1576624cuda3std6ranges3__45__cpo4nextE[1];
.global .align 1 .b8 _ZN41_INTERNAL_5276684a_4_k_cu_45df1738_1576624cuda3std6ranges3__45__cpo4prevE[1];
.global .align 1 .b8 _ZN41_INTERNAL_5276684a_4_k_cu_45df1738_1576624cuda3std6ranges3__45__cpo4dataE[1];
.global .align 1 .b8 _ZN41_INTERNAL_5276684a_4_k_cu_45df1738_1576624cuda3std6ranges3__45__cpo5cdataE[1];
.global .align 1 .b8 _ZN41_INTERNAL_5276684a_4_k_cu_45df1738_1576624cuda3std6ranges3__45__cpo4sizeE[1];
.global .align 1 .b8 _ZN41_INTERNAL_5276684a_4_k_cu_45df1738_1576624cuda3std6ranges3__45__cpo5ssizeE[1];
.global .align 1 .b8 _ZN41_INTERNAL_5276684a_4_k_cu_45df1738_1576624cuda3std6ranges3__45__cpo8distanceE[1];
.global .align 1 .b8 _ZN41_INTERNAL_5276684a_4_k_cu_45df1738_1576626thrust24THRUST_300001_SM_1000_NS6system6detail10sequential3seqE[1];
.global .align 1 .b8 _ZN41_INTERNAL_5276684a_4_k_cu_45df1738_1576626thrust24THRUST_300001_SM_1000_NS12placeholders2_1E[1];
.global .align 1 .b8 _ZN41_INTERNAL_5276684a_4_k_cu_45df1738_1576626thrust24THRUST_300001_SM_1000_NS12placeholders2_2E[1];
.global .align 1 .b8 _ZN41_INTERNAL_5276684a_4_k_cu_45df1738_1576626thrust24THRUST_300001_SM_1000_NS12placeholders2_3E[1];
.global .align 1 .b8 _ZN41_INTERNAL_5276684a_4_k_cu_45df1738_1576626thrust24THRUST_300001_SM_1000_NS12placeholders2_4E[1];
.global .align 1 .b8 _ZN41_INTERNAL_5276684a_4_k_cu_45df1738_1576626thrust24THRUST_300001_SM_1000_NS12placeholders2_5E[1];
.global .align 1 .b8 _ZN41_INTERNAL_5276684a_4_k_cu_45df1738_1576626thrust24THRUST_300001_SM_1000_NS12placeholders2_6E[1];
.global .align 1 .b8 _ZN41_INTERNAL_5276684a_4_k_cu_45df1738_1576626thrust24THRUST_300001_SM_1000_NS12placeholders2_7E[1];
.global .align 1 .b8 _ZN41_INTERNAL_5276684a_4_k_cu_45df1738_1576626thrust24THRUST_300001_SM_1000_NS12placeholders2_8E[1];
.global .align 1 .b8 _ZN41_INTERNAL_5276684a_4_k_cu_45df1738_1576626thrust24THRUST_300001_SM_1000_NS12placeholders2_9E[1];
.global .align 1 .b8 _ZN41_INTERNAL_5276684a_4_k_cu_45df1738_1576626thrust24THRUST_300001_SM_1000_NS12placeholders3_10E[1];

.visible .entry _ZN3cub18CUB_300001_SM_10006detail11EmptyKernelIvEEvv()
{


	ret;

}


// ===== COMPILED SASS (sm_100) =====

	.target	sm_100

	.elftype	@"ET_EXEC"


//--------------------- .note.nv.tkinfo           --------------------------
	.section	.note.nv.tkinfo,"",@"SHT_NOTE"
	.sectionflags	@"SHF_NOTE_NV_TKINFO"
	.tkinfo
        /*0018*/ 	.word	0x00000002
        /*0030*/ 	.string	""
        /*0030*/ 	.string	"ptxas"
        /*0030*/ 	.string	"Cuda compilation tools, release 13.0, V13.0.88"
        /*0030*/ 	.string	"Build cuda_13.0.r13.0/compiler.36424714_0"
        /*0030*/ 	.string	"-arch sm_100 -m 64 "



//--------------------- .note.nv.cuinfo           --------------------------
	.section	.note.nv.cuinfo,"",@"SHT_NOTE"
	.sectionflags	@"SHF_NOTE_NV_CUINFO"
        /*0018*/ 	.short	0x0002
        /*001a*/ 	.short	0x0064
        /*001c*/ 	.short	0x0082
	.zero		2


//--------------------- .nv.info                  --------------------------
	.section	.nv.info,"",@"SHT_CUDA_INFO"
	.align	4


	//----- nvinfo : EIATTR_REGCOUNT
	.align		4
        /*0000*/ 	.byte	0x04, 0x2f
        /*0002*/ 	.short	(.L_41 - .L_40)
	.align		4
.L_40:
        /*0004*/ 	.word	index@(_ZN3cub18CUB_300001_SM_10006detail11EmptyKernelIvEEvv)
        /*0008*/ 	.word	0x00000004


	//----- nvinfo : EIATTR_FRAME_SIZE
	.align		4
.L_41:
        /*000c*/ 	.byte	0x04, 0x11
        /*000e*/ 	.short	(.L_43 - .L_42)
	.align		4
.L_42:
        /*0010*/ 	.word	index@(_ZN3cub18CUB_300001_SM_10006detail11EmptyKernelIvEEvv)
        /*0014*/ 	.word	0x00000000


	//----- nvinfo : EIATTR_MIN_STACK_SIZE
	.align		4
.L_43:
        /*0018*/ 	.byte	0x04, 0x12
        /*001a*/ 	.short	(.L_45 - .L_44)
	.align		4
.L_44:
        /*001c*/ 	.word	index@(_ZN3cub18CUB_300001_SM_10006detail11EmptyKernelIvEEvv)
        /*0020*/ 	.word	0x00000000
.L_45:


//--------------------- .nv.compat                --------------------------
	.section	.nv.compat,"",@"SHT_CUDA_COMPAT_INFO"
	.align	4
        /*0000*/ 	.byte	0x02, 0x09, 0x00, 0x00, 0x02, 0x02, 0x01, 0x00, 0x02, 0x05, 0x05, 0x00, 0x03, 0x07, 0x01, 0x01
        /*0010*/ 	.byte	0x02, 0x03, 0x00, 0x00, 0x02, 0x06, 0x01, 0x00, 0x04, 0x0b, 0x08, 0x00, 0x09, 0x00, 0x00, 0x00
        /*0020*/ 	.byte	0x00, 0x00, 0x00, 0x00


//--------------------- .nv.info._ZN3cub18CUB_300001_SM_10006detail11EmptyKernelIvEEvv --------------------------
	.section	.nv.info._ZN3cub18CUB_300001_SM_10006detail11EmptyKernelIvEEvv,"",@"SHT_CUDA_INFO"
	.sectionflags	@""
	.align	4


	//----- nvinfo : EIATTR_CUDA_API_VERSION
	.align		4
        /*0000*/ 	.byte	0x04, 0x37
        /*0002*/ 	.short	(.L_47 - .L_46)
.L_46:
        /*0004*/ 	.word	0x00000082


	//----- nvinfo : EIATTR_SPARSE_MMA_MASK
	.align		4
.L_47:
        /*0008*/ 	.byte	0x03, 0x50
        /*000a*/ 	.short	0x0000


	//----- nvinfo : EIATTR_MAXREG_COUNT
	.align		4
        /*000c*/ 	.byte	0x03, 0x1b
        /*000e*/ 	.short	0x00ff


	//----- nvinfo : EIATTR_MERCURY_ISA_VERSION
	.align		4
        /*0010*/ 	.byte	0x03, 0x5f
        /*0012*/ 	.short	0x0101


	//----- nvinfo : EIATTR_VRC_CTA_INIT_COUNT
	.align		4
        /*0014*/ 	.byte	0x02, 0x4a
	.zero		1
	.zero		1


	//----- nvinfo : EIATTR_EXIT_INSTR_OFFSETS
	.align		4
        /*0018*/ 	.byte	0x04, 0x1c
        /*001a*/ 	.short	(.L_49 - .L_48)


	//   ....[0]....
.L_48:
        /*001c*/ 	.word	0x00000010


	//----- nvinfo : EIATTR_SW_WAR
	.align		4
.L_49:
        /*0020*/ 	.byte	0x04, 0x36
        /*0022*/ 	.short	(.L_51 - .L_50)
.L_50:
        /*0024*/ 	.word	0x00000008
.L_51:


//--------------------- .nv.callgraph             --------------------------
	.section	.nv.callgraph,"",@"SHT_CUDA_CALLGRAPH"
	.align	4
	.sectionentsize	8
	.align		4
        /*0000*/ 	.word	0x00000000
	.align		4
        /*0004*/ 	.word	0xffffffff
	.align		4
        /*0008*/ 	.word	0x00000000
	.align		4
        /*000c*/ 	.word	0xfffffffe
	.align		4
        /*0010*/ 	.word	0x00000000
	.align		4
        /*0014*/ 	.word	0xfffffffd
	.align		4
        /*0018*/ 	.word	0x00000000
	.align		4
        /*001c*/ 	.word	0xfffffffc


//--------------------- .nv.constant4             --------------------------
	.section	.nv.constant4,"a",@progbits
	.align	8
	.align		8
.nv.constant4:
        /*0000*/ 	.dword	_ZN41_INTERNAL_5276684a_4_k_cu_45df1738_1579984cuda3std3__45__cpo5beginE
	.align		8
        /*0008*/ 	.dword	_ZN41_INTERNAL_5276684a_4_k_cu_45df1738_1579984cuda3std3__45__cpo3endE
	.align		8
        /*0010*/ 	.dword	_ZN41_INTERNAL_5276684a_4_k_cu_45df1738_1579984cuda3std3__45__cpo6cbeginE
	.align		8
        /*0018*/ 	.dword	_ZN41_INTERNAL_5276684a_4_k_cu_45df1738_1579984cuda3std3__45__cpo4cendE
	.align		8
        /*0020*/ 	.dword	_ZN41_INTERNAL_5276684a_4_k_cu_45df1738_1579984cuda3std3__45__cpo6rbeginE
	.align		8
        /*0028*/ 	.dword	_ZN41_INTERNAL_5276684a_4_k_cu_45df1738_1579984cuda3std3__45__cpo4rendE
	.align		8
        /*0030*/ 	.dword	_ZN41_INTERNAL_5276684a_4_k_cu_45df1738_1579984cuda3std3__45__cpo7crbeginE
	.align		8
        /*0038*/ 	.dword	_ZN41_INTERNAL_5276684a_4_k_cu_45df1738_1579984cuda3std3__45__cpo5crendE
	.align		8
        /*0040*/ 	.dword	_ZN41_INTERNAL_5276684a_4_k_cu_45df1738_1579984cuda3std3__443_GLOBAL__N__5276684a_4_k_cu_45df1738_1579986ignoreE
	.align		8
        /*0048*/ 	.dword	_ZN41_INTERNAL_5276684a_4_k_cu_45df1738_1579984cuda3std3__419piecewise_constructE
	.align		8
        /*0050*/ 	.dword	_ZN41_INTERNAL_5276684a_4_k_cu_45df1738_1579984cuda3std3__48in_placeE
	.align		8
        /*0058*/ 	.dword	_ZN41_INTERNAL_5276684a_4_k_cu_45df1738_1579984cuda3std3__420unreachable_sentinelE
	.align		8
        /*0060*/ 	.dword	_ZN41_INTERNAL_5276684a_4_k_cu_45df1738_1579984cuda3std3__47nulloptE
	.align		8
        /*0068*/ 	.dword	_ZN41_INTERNAL_5276684a_4_k_cu_45df1738_1579984cuda3std3__48unexpectE
	.align		8
        /*0070*/ 	.dword	_ZN41_INTERNAL_5276684a_4_k_cu_45df1738_1579984cuda3std6ranges3__45__cpo4swapE
	.align		8
        /*0078*/ 	.dword	_ZN41_INTERNAL_5276684a_4_k_cu_45df1738_1579984cuda3std6ranges3__45__cpo9iter_moveE
	.align		8
        /*0080*/ 	.dword	_ZN41_INTERNAL_5276684a_4_k_cu_45df1738_1579984cuda3std6ranges3__45__cpo5beginE
	.align		8
        /*0088*/ 	.dword	_ZN41_INTERNAL_5276684a_4_k_cu_45df1738_1579984cuda3std6ranges3__45__cpo3endE
	.align		8
        /*0090*/ 	.dword	_ZN41_INTERNAL_5276684a_4_k_cu_45df1738_1579984cuda3std6ranges3__45__cpo6cbeginE
	.align		8
        /*0098*/ 	.dword	_ZN41_INTERNAL_5276684a_4_k_cu_45df1738_1579984cuda3std6ranges3__45__cpo4cendE
	.align		8
        /*00a0*/ 	.dword	_ZN41_INTERNAL_5276684a_4_k_cu_45df1738_1579984cuda3std6ranges3__45__cpo7advanceE
	.align		8
        /*00a8*/ 	.dword	_ZN41_INTERNAL_5276684a_4_k_cu_45df1738_1579984cuda3std6ranges3__45__cpo9iter_swapE
	.align		8
        /*00b0*/ 	.dword	_ZN41_INTERNAL_5276684a_4_k_cu_45df1738_1579984cuda3std6ranges3__45__cpo4nextE
	.align		8
        /*00b8*/ 	.dword	_ZN41_INTERNAL_5276684a_4_k_cu_45df1738_1579984cuda3std6ranges3__45__cpo4prevE
	.align		8
        /*00c0*/ 	.dword	_ZN41_INTERNAL_5276684a_4_k_cu_45df1738_1579984cuda3std6ranges3__45__cpo4dataE
	.align		8
        /*00c8*/ 	.dword	_ZN41_INTERNAL_5276684a_4_k_cu_45df1738_1579984cuda3std6ranges3__45__cpo5cdataE
	.align		8
        /*00d0*/ 	.dword	_ZN41_INTERNAL_5276684a_4_k_cu_45df1738_1579984cuda3std6ranges3__45__cpo4sizeE
	.align		8
        /*00d8*/ 	.dword	_ZN41_INTERNAL_5276684a_4_k_cu_45df1738_1579984cuda3std6ranges3__45__cpo5ssizeE
	.align		8
        /*00e0*/ 	.dword	_ZN41_INTERNAL_5276684a_4_k_cu_45df1738_1579984cuda3std6ranges3__45__cpo8distanceE
	.align		8
        /*00e8*/ 	.dword	_ZN41_INTERNAL_5276684a_4_k_cu_45df1738_1579986thrust24THRUST_300001_SM_1000_NS6system6detail10sequential3seqE
	.align		8
        /*00f0*/ 	.dword	_ZN41_INTERNAL_5276684a_4_k_cu_45df1738_1579986thrust24THRUST_300001_SM_1000_NS12placeholders2_1E
	.align		8
        /*00f8*/ 	.dword	_ZN41_INTERNAL_5276684a_4_k_cu_45df1738_1579986thrust24THRUST_300001_SM_1000_NS12placeholders2_2E
	.align		8
        /*0100*/ 	.dword	_ZN41_INTERNAL_5276684a_4_k_cu_45df1738_1579986thrust24THRUST_300001_SM_1000_NS12placeholders2_3E
	.align		8
        /*0108*/ 	.dword	_ZN41_INTERNAL_5276684a_4_k_cu_45df1738_1579986thrust24THRUST_300001_SM_1000_NS12placeholders2_4E
	.align		8
        /*0110*/ 	.dword	_ZN41_INTERNAL_5276684a_4_k_cu_45df1738_1579986thrust24THRUST_300001_SM_1000_NS12placeholders2_5E
	.align		8
        /*0118*/ 	.dword	_ZN41_INTERNAL_5276684a_4_k_cu_45df1738_1579986thrust24THRUST_300001_SM_1000_NS12placeholders2_6E
	.align		8
        /*0120*/ 	.dword	_ZN41_INTERNAL_5276684a_4_k_cu_45df1738_1579986thrust24THRUST_300001_SM_1000_NS12placeholders2_7E
	.align		8
        /*0128*/ 	.dword	_ZN41_INTERNAL_5276684a_4_k_cu_45df1738_1579986thrust24THRUST_300001_SM_1000_NS12placeholders2_8E
	.align		8
        /*0130*/ 	.dword	_ZN41_INTERNAL_5276684a_4_k_cu_45df1738_1579986thrust24THRUST_300001_SM_1000_NS12placeholders2_9E
	.align		8
        /*0138*/ 	.dword	_ZN41_INTERNAL_5276684a_4_k_cu_45df1738_1579986thrust24THRUST_300001_SM_1000_NS12placeholders3_10E


//--------------------- .text._ZN3cub18CUB_300001_SM_10006detail11EmptyKernelIvEEvv --------------------------
	.section	.text._ZN3cub18CUB_300001_SM_10006detail11EmptyKernelIvEEvv,"ax",@progbits
	.align	128
        .global         _ZN3cub18CUB_300001_SM_10006detail11EmptyKernelIvEEvv
        .type           _ZN3cub18CUB_300001_SM_10006detail11EmptyKernelIvEEvv,@function
        .size           _ZN3cub18CUB_300001_SM_10006detail11EmptyKernelIvEEvv,(.L_x_1 - _ZN3cub18CUB_300001_SM_10006detail11EmptyKernelIvEEvv)
        .other          _ZN3cub18CUB_300001_SM_10006detail11EmptyKernelIvEEvv,@"STO_CUDA_ENTRY STV_DEFAULT"
_ZN3cub18CUB_300001_SM_10006detail11EmptyKernelIvEEvv:
.text._ZN3cub18CUB_300001_SM_10006detail11EmptyKernelIvEEvv:
[----:B------:R-:W-:Y:S01]  /*0000*/  LDC R1, c[0x0][0x37c] ;  /* 0x0000df00ff017b82 */ /* 0x000fe20000000800 */
[----:B------:R-:W-:Y:S05]  /*0010*/  EXIT ;  /* 0x000000000000794d */ /* 0x000fea0003800000 */
.L_x_0:
[----:B------:R-:W-:-:S00]  /*0020*/  BRA `(.L_x_0) ;  /* 0xfffffffc00fc7947 */ /* 0x000fc0000383ffff */
[----:B------:R-:W-:-:S00]  /*0030*/  NOP ;  /* 0x0000000000007918 */ /* 0x000fc00000000000 */
        /* <DEDUP_REMOVED lines=12> */
.L_x_1:


//--------------------- .nv.shared.reserved.0     --------------------------
	.section	.nv.shared.reserved.0,"aw",@nobits
	.weak		__nv_reservedSMEM_offset_0_alias
	.size		__nv_reservedSMEM_offset_0_alias, 0, 64
	.other		__nv_reservedSMEM_offset_0_alias,@"STO_CUDA_RESERVED_SHARED STV_DEFAULT"
__nv_reservedSMEM_offset_0_alias:
	.zero		0
	.zero		64


//--------------------- .nv.global                --------------------------
	.section	.nv.global,"aw",@nobits
.nv.global:
	.type		_ZN41_INTERNAL_5276684a_4_k_cu_45df1738_1579986thrust24THRUST_300001_SM_1000_NS12placeholders2_5E,@object
	.size		_ZN41_INTERNAL_5276684a_4_k_cu_45df1738_1579986thrust24THRUST_300001_SM_1000_NS12placeholders2_5E,(_ZN41_INTERNAL_5276684a_4_k_cu_45df1738_1579984cuda3std3__45__cpo6cbeginE - _ZN41_INTERNAL_5276684a_4_k_cu_45df1738_1579986thrust24THRUST_300001_SM_1000_NS12placeholders2_5E)
_ZN41_INTERNAL_5276684a_4_k_cu_45df1738_1579986thrust24THRUST_300001_SM_1000_NS12placeholders2_5E:
	.zero		1
	.type		_ZN41_INTERNAL_5276684a_4_k_cu_45df1738_1579984cuda3std3__45__cpo6cbeginE,@object
	.size		_ZN41_INTERNAL_5276684a_4_k_cu_45df1738_1579984cuda3std3__45__cpo6cbeginE,(_ZN41_INTERNAL_5276684a_4_k_cu_45df1738_1579984cuda3std6ranges3__45__cpo6cbeginE - _ZN41_INTERNAL_5276684a_4_k_cu_45df1738_1579984cuda3std3__45__cpo6cbeginE)
_ZN41_INTERNAL_5276684a_4_k_cu_45df1738_1579984cuda3std3__45__cpo6cbeginE:
	.zero		1
	.type		_ZN41_INTERNAL_5276684a_4_k_cu_45df1738_1579984cuda3std6ranges3__45__cpo6cbeginE,@object
	.size		_ZN41_INTERNAL_5276684a_4_k_cu_45df1738_1579984cuda3std6ranges3__45__cpo6cbeginE,(_ZN41_INTERNAL_5276684a_4_k_cu_45df1738_1579984cuda3std3__48in_placeE - _ZN41_INTERNAL_5276684a_4_k_cu_45df1738_1579984cuda3std6ranges3__45__cpo6cbeginE)
_ZN41_INTERNAL_5276684a_4_k_cu_45df1738_1579984cuda3std6ranges3__45__cpo6cbeginE:
	.zero		1
	.type		_ZN41_INTERNAL_5276684a_4_k_cu_45df1738_1579984cuda3std3__48in_placeE,@object
	.size		_ZN41_INTERNAL_5276684a_4_k_cu_45df1738_1579984cuda3std3__48in_placeE,(_ZN41_INTERNAL_5276684a_4_k_cu_45df1738_1579984cuda3std6ranges3__45__cpo4sizeE - _ZN41_INTERNAL_5276684a_4_k_cu_45df1738_1579984cuda3std3__48in_placeE)
_ZN41_INTERNAL_5276684a_4_k_cu_45df1738_1579984cuda3std3__48in_placeE:
	.zero		1
	.type		_ZN41_INTERNAL_5276684a_4_k_cu_45df1738_1579984cuda3std6ranges3__45__cpo4sizeE,@object
	.size		_ZN41_INTERNAL_5276684a_4_k_cu_45df1738_1579984cuda3std6ranges3__45__cpo4sizeE,(_ZN41_INTERNAL_5276684a_4_k_cu_45df1738_1579986thrust24THRUST_300001_SM_1000_NS12placeholders2_9E - _ZN41_INTERNAL_5276684a_4_k_cu_45df1738_1579984cuda3std6ranges3__45__cpo4sizeE)
_ZN41_INTERNAL_5276684a_4_k_cu_45df1738_1579984cuda3std6ranges3__45__cpo4sizeE:
	.zero		1
	.type		_ZN41_INTERNAL_5276684a_4_k_cu_45df1738_1579986thrust24THRUST_300001_SM_1000_NS12placeholders2_9E,@object
	.size		_ZN41_INTERNAL_5276684a_4_k_cu_45df1738_1579986thrust24THRUST_300001_SM_1000_NS12placeholders2_9E,(_ZN41_INTERNAL_5276684a_4_k_cu_45df1738_1579984cuda3std3__45__cpo7crbeginE - _ZN41_INTERNAL_5276684a_4_k_cu_45df1738_1579986thrust24THRUST_300001_SM_1000_NS12placeholders2_9E)
_ZN41_INTERNAL_5276684a_4_k_cu_45df1738_1579986thrust24THRUST_300001_SM_1000_NS12placeholders2_9E:
	.zero		1
	.type		_ZN41_INTERNAL_5276684a_4_k_cu_45df1738_1579984cuda3std3__45__cpo7crbeginE,@object
	.size		_ZN41_INTERNAL_5276684a_4_k_cu_45df1738_1579984cuda3std3__45__cpo7crbeginE,(_ZN41_INTERNAL_5276684a_4_k_cu_45df1738_1579984cuda3std6ranges3__45__cpo4nextE - _ZN41_INTERNAL_5276684a_4_k_cu_45df1738_1579984cuda3std3__45__cpo7crbeginE)
_ZN41_INTERNAL_5276684a_4_k_cu_45df1738_1579984cuda3std3__45__cpo7crbeginE:
	.zero		1
	.type		_ZN41_INTERNAL_5276684a_4_k_cu_45df1738_1579984cuda3std6ranges3__45__cpo4nextE,@object
	.size		_ZN41_INTERNAL_5276684a_4_k_cu_45df1738_1579984cuda3std6ranges3__45__cpo4nextE,(_ZN41_INTERNAL_5276684a_4_k_cu_45df1738_1579984cuda3std6ranges3__45__cpo4swapE - _ZN41_INTERNAL_5276684a_4_k_cu_45df1738_1579984cuda3std6ranges3__45__cpo4nextE)
_ZN41_INTERNAL_5276684a_4_k_cu_45df1738_1579984cuda3std6ranges3__45__cpo4nextE:
	.zero		1
	.type		_ZN41_INTERNAL_5276684a_4_k_cu_45df1738_1579984cuda3std6ranges3__45__cpo4swapE,@object
	.size		_ZN41_INTERNAL_5276684a_4_k_cu_45df1738_1579984cuda3std6ranges3__45__cpo4swapE,(_ZN41_INTERNAL_5276684a_4_k_cu_45df1738_1579986thrust24THRUST_300001_SM_1000_NS12placeholders2_1E - _ZN41_INTERNAL_5276684a_4_k_cu_45df1738_1579984cuda3std6ranges3__45__cpo4swapE)
_ZN41_INTERNAL_5276684a_4_k_cu_45df1738_1579984cuda3std6ranges3__45__cpo4swapE:
	.zero		1
	.type		_ZN41_INTERNAL_5276684a_4_k_cu_45df1738_1579986thrust24THRUST_300001_SM_1000_NS12placeholders2_1E,@object
	.size		_ZN41_INTERNAL_5276684a_4_k_cu_45df1738_1579986thrust24THRUST_300001_SM_1000_NS12placeholders2_1E,(_ZN41_INTERNAL_5276684a_4_k_cu_45df1738_1579986thrust24THRUST_300001_SM_1000_NS12placeholders2_3E - _ZN41_INTERNAL_5276684a_4_k_cu_45df1738_1579986thrust24THRUST_300001_SM_1000_NS12placeholders2_1E)
_ZN41_INTERNAL_5276684a_4_k_cu_45df1738_1579986thrust24THRUST_300001_SM_1000_NS12placeholders2_1E:
	.zero		1
	.type		_ZN41_INTERNAL_5276684a_4_k_cu_45df1738_1579986thrust24THRUST_300001_SM_1000_NS12placeholders2_3E,@object
	.size		_ZN41_INTERNAL_5276684a_4_k_cu_45df1738_1579986thrust24THRUST_300001_SM_1000_NS12placeholders2_3E,(_ZN41_INTERNAL_5276684a_4_k_cu_45df1738_1579984cuda3std3__45__cpo5beginE - _ZN41_INTERNAL_5276684a_4_k_cu_45df1738_1579986thrust24THRUST_300001_SM_1000_NS12placeholders2_3E)
_ZN41_INTERNAL_5276684a_4_k_cu_45df1738_1579986thrust24THRUST_300001_SM_1000_NS12placeholders2_3E:
	.zero		1
	.type		_ZN41_INTERNAL_5276684a_4_k_cu_45df1738_1579984cuda3std3__45__cpo5beginE,@object
	.size		_ZN41_INTERNAL_5276684a_4_k_cu_45df1738_1579984cuda3std3__45__cpo5beginE,(_ZN41_INTERNAL_5276684a_4_k_cu_45df1738_1579984cuda3std6ranges3__45__cpo5beginE - _ZN41_INTERNAL_5276684a_4_k_cu_45df1738_1579984cuda3std3__45__cpo5beginE)
_ZN41_INTERNAL_5276684a_4_k_cu_45df1738_1579984cuda3std3__45__cpo5beginE:
	.zero		1
	.type		_ZN41_INTERNAL_5276684a_4_k_cu_45df1738_1579984cuda3std6ranges3__45__cpo5beginE,@object
	.size		_ZN41_INTERNAL_5276684a_4_k_cu_45df1738_1579984cuda3std6ranges3__45__cpo5beginE,(_ZN41_INTERNAL_5276684a_4_k_cu_45df1738_1579984cuda3std3__443_GLOBAL__N__5276684a_4_k_cu_45df1738_1579986ignoreE - _ZN41_INTERNAL_5276684a_4_k_cu_45df1738_1579984cuda3std6ranges3__45__cpo5beginE)
_ZN41_INTERNAL_5276684a_4_k_cu_45df1738_1579984cuda3std6ranges3__45__cpo5beginE:
	.zero		1
	.type		_ZN41_INTERNAL_5276684a_4_k_cu_45df1738_1579984cuda3std3__443_GLOBAL__N__5276684a_4_k_cu_45df1738_1579986ignoreE,@object
	.size		_ZN41_INTERNAL_5276684a_4_k_cu_45df1738_1579984cuda3std3__443_GLOBAL__N__5276684a_4_k_cu_45df1738_1579986ignoreE,(_ZN41_INTERNAL_5276684a_4_k_cu_45df1738_1579984cuda3std6ranges3__45__cpo4dataE - _ZN41_INTERNAL_5276684a_4_k_cu_45df1738_1579984cuda3std3__443_GLOBAL__N__5276684a_4_k_cu_45df1738_1579986ignoreE)
_ZN41_INTERNAL_5276684a_4_k_cu_45df1738_1579984cuda3std3__443_GLOBAL__N__5276684a_4_k_cu_45df1738_1579986ignoreE:
	.zero		1
	.type		_ZN41_INTERNAL_5276684a_4_k_cu_45df1738_1579984cuda3std6ranges3__45__cpo4dataE,@object
	.size		_ZN41_INTERNAL_5276684a_4_k_cu_45df1738_1579984cuda3std6ranges3__45__cpo4dataE,(_ZN41_INTERNAL_5276684a_4_k_cu_45df1738_1579986thrust24THRUST_300001_SM_1000_NS12placeholders2_7E - _ZN41_INTERNAL_5276684a_4_k_cu_45df1738_1579984cuda3std6ranges3__45__cpo4dataE)
_ZN41_INTERNAL_5276684a_4_k_cu_45df1738_1579984cuda3std6ranges3__45__cpo4dataE:
	.zero		1
	.type		_ZN41_INTERNAL_5276684a_4_k_cu_45df1738_1579986thrust24THRUST_300001_SM_1000_NS12placeholders2_7E,@object
	.size		_ZN41_INTERNAL_5276684a_4_k_cu_45df1738_1579986thrust24THRUST_300001_SM_1000_NS12placeholders2_7E,(_ZN41_INTERNAL_5276684a_4_k_cu_45df1738_1579984cuda3std3__45__cpo6rbeginE - _ZN41_INTERNAL_5276684a_4_k_cu_45df1738_1579986thrust24THRUST_300001_SM_1000_NS12placeholders2_7E)
_ZN41_INTERNAL_5276684a_4_k_cu_45df1738_1579986thrust24THRUST_300001_SM_1000_NS12placeholders2_7E:
	.zero		1
	.type		_ZN41_INTERNAL_5276684a_4_k_cu_45df1738_1579984cuda3std3__45__cpo6rbeginE,@object
	.size		_ZN41_INTERNAL_5276684a_4_k_cu_45df1738_1579984cuda3std3__45__cpo6rbeginE,(_ZN41_INTERNAL_5276684a_4_k_cu_45df1738_1579984cuda3std6ranges3__45__cpo7advanceE - _ZN41_INTERNAL_5276684a_4_k_cu_45df1738_1579984cuda3std3__45__cpo6rbeginE)
_ZN41_INTERNAL_5276684a_4_k_cu_45df1738_1579984cuda3std3__45__cpo6rbeginE:
	.zero		1
	.type		_ZN41_INTERNAL_5276684a_4_k_cu_45df1738_1579984cuda3std6ranges3__45__cpo7advanceE,@object
	.size		_ZN41_INTERNAL_5276684a_4_k_cu_45df1738_1579984cuda3std6ranges3__45__cpo7advanceE,(_ZN41_INTERNAL_5276684a_4_k_cu_45df1738_1579984cuda3std3__47nulloptE - _ZN41_INTERNAL_5276684a_4_k_cu_45df1738_1579984cuda3std6ranges3__45__cpo7advanceE)
_ZN41_INTERNAL_5276684a_4_k_cu_45df1738_1579984cuda3std6ranges3__45__cpo7advanceE:
	.zero		1
	.type		_ZN41_INTERNAL_5276684a_4_k_cu_45df1738_1579984cuda3std3__47nulloptE,@object
	.size		_ZN41_INTERNAL_5276684a_4_k_cu_45df1738_1579984cuda3std3__47nulloptE,(_ZN41_INTERNAL_5276684a_4_k_cu_45df1738_1579984cuda3std6ranges3__45__cpo8distanceE - _ZN41_INTERNAL_5276684a_4_k_cu_45df1738_1579984cuda3std3__47nulloptE)
_ZN41_INTERNAL_5276684a_4_k_cu_45df1738_1579984cuda3std3__47nulloptE:
	.zero		1
	.type		_ZN41_INTERNAL_5276684a_4_k_cu_45df1738_1579984cuda3std6ranges3__45__cpo8distanceE,@object
	.size		_ZN41_INTERNAL_5276684a_4_k_cu_45df1738_1579984cuda3std6ranges3__45__cpo8distanceE,(_ZN41_INTERNAL_5276684a_4_k_cu_45df1738_1579986thrust24THRUST_300001_SM_1000_NS12placeholders2_6E - _ZN41_INTERNAL_5276684a_4_k_cu_45df1738_1579984cuda3std6ranges3__45__cpo8distanceE)
_ZN41_INTERNAL_5276684a_4_k_cu_45df1738_1579984cuda3std6ranges3__45__cpo8distanceE:
	.zero		1
	.type		_ZN41_INTERNAL_5276684a_4_k_cu_45df1738_1579986thrust24THRUST_300001_SM_1000_NS12placeholders2_6E,@object
	.size		_ZN41_INTERNAL_5276684a_4_k_cu_45df1738_1579986thrust24THRUST_300001_SM_1000_NS12placeholders2_6E,(_ZN41_INTERNAL_5276684a_4_k_cu_45df1738_1579984cuda3std3__45__cpo4cendE - _ZN41_INTERNAL_5276684a_4_k_cu_45df1738_1579986thrust24THRUST_300001_SM_1000_NS12placeholders2_6E)
_ZN41_INTERNAL_5276684a_4_k_cu_45df1738_1579986thrust24THRUST_300001_SM_1000_NS12placeholders2_6E:
	.zero		1
	.type		_ZN41_INTERNAL_5276684a_4_k_cu_45df1738_1579984cuda3std3__45__cpo4cendE,@object
	.size		_ZN41_INTERNAL_5276684a_4_k_cu_45df1738_1579984cuda3std3__45__cpo4cendE,(_ZN41_INTERNAL_5276684a_4_k_cu_45df1738_1579984cuda3std6ranges3__45__cpo4cendE - _ZN41_INTERNAL_5276684a_4_k_cu_45df1738_1579984cuda3std3__45__cpo4cendE)
_ZN41_INTERNAL_5276684a_4_k_cu_45df1738_1579984cuda3std3__45__cpo4cendE:
	.zero		1
	.type		_ZN41_INTERNAL_5276684a_4_k_cu_45df1738_1579984cuda3std6ranges3__45__cpo4cendE,@object
	.size		_ZN41_INTERNAL_5276684a_4_k_cu_45df1738_1579984cuda3std6ranges3__45__cpo4cendE,(_ZN41_INTERNAL_5276684a_4_k_cu_45df1738_1579984cuda3std3__420unreachable_sentinelE - _ZN41_INTERNAL_5276684a_4_k_cu_45df1738_1579984cuda3std6ranges3__45__cpo4cendE)
_ZN41_INTERNAL_5276684a_4_k_cu_45df1738_1579984cuda3std6ranges3__45__cpo4cendE:
	.zero		1
	.type		_ZN41_INTERNAL_5276684a_4_k_cu_45df1738_1579984cuda3std3__420unreachable_sentinelE,@object
	.size		_ZN41_INTERNAL_5276684a_4_k_cu_45df1738_1579984cuda3std3__420unreachable_sentinelE,(_ZN41_INTERNAL_5276684a_4_k_cu_45df1738_1579984cuda3std6ranges3__45__cpo5ssizeE - _ZN41_INTERNAL_5276684a_4_k_cu_45df1738_1579984cuda3std3__420unreachable_sentinelE)
_ZN41_INTERNAL_5276684a_4_k_cu_45df1738_1579984cuda3std3__420unreachable_sentinelE:
	.zero		1
	.type		_ZN41_INTERNAL_5276684a_4_k_cu_45df1738_1579984cuda3std6ranges3__45__cpo5ssizeE,@object
	.size		_ZN41_INTERNAL_5276684a_4_k_cu_45df1738_1579984cuda3std6ranges3__45__cpo5ssizeE,(_ZN41_INTERNAL_5276684a_4_k_cu_45df1738_1579986thrust24THRUST_300001_SM_1000_NS12placeholders3_10E - _ZN41_INTERNAL_5276684a_4_k_cu_45df1738_1579984cuda3std6ranges3__45__cpo5ssizeE)
_ZN41_INTERNAL_5276684a_4_k_cu_45df1738_1579984cuda3std6ranges3__45__cpo5ssizeE:
	.zero		1
	.type		_ZN41_INTERNAL_5276684a_4_k_cu_45df1738_1579986thrust24THRUST_300001_SM_1000_NS12placeholders3_10E,@object
	.size		_ZN41_INTERNAL_5276684a_4_k_cu_45df1738_1579986thrust24THRUST_300001_SM_1000_NS12placeholders3_10E,(_ZN41_INTERNAL_5276684a_4_k_cu_45df1738_1579984cuda3std3__45__cpo5crendE - _ZN41_INTERNAL_5276684a_4_k_cu_45df1738_1579986thrust24THRUST_300001_SM_1000_NS12placeholders3_10E)
_ZN41_INTERNAL_5276684a_4_k_cu_45df1738_1579986thrust24THRUST_300001_SM_1000_NS12placeholders3_10E:
	.zero		1
	.type		_ZN41_INTERNAL_5276684a_4_k_cu_45df1738_1579984cuda3std3__45__cpo5crendE,@object
	.size		_ZN41_INTERNAL_5276684a_4_k_cu_45df1738_1579984cuda3std3__45__cpo5crendE,(_ZN41_INTERNAL_5276684a_4_k_cu_45df1738_1579984cuda3std6ranges3__45__cpo4prevE - _ZN41_INTERNAL_5276684a_4_k_cu_45df1738_1579984cuda3std3__45__cpo5crendE)
_ZN41_INTERNAL_5276684a_4_k_cu_45df1738_1579984cuda3std3__45__cpo5crendE:
	.zero		1
	.type		_ZN41_INTERNAL_5276684a_4_k_cu_45df1738_1579984cuda3std6ranges3__45__cpo4prevE,@object
	.size		_ZN41_INTERNAL_5276684a_4_k_cu_45df1738_1579984cuda3std6ranges3__45__cpo4prevE,(_ZN41_INTERNAL_5276684a_4_k_cu_45df1738_1579984cuda3std6ranges3__45__cpo9iter_moveE - _ZN41_INTERNAL_5276684a_4_k_cu_45df1738_1579984cuda3std6ranges3__45__cpo4prevE)
_ZN41_INTERNAL_5276684a_4_k_cu_45df1738_1579984cuda3std6ranges3__45__cpo4prevE:
	.zero		1
	.type		_ZN41_INTERNAL_5276684a_4_k_cu_45df1738_1579984cuda3std6ranges3__45__cpo9iter_moveE,@object
	.size		_ZN41_INTERNAL_5276684a_4_k_cu_45df1738_1579984cuda3std6ranges3__45__cpo9iter_moveE,(_ZN41_INTERNAL_5276684a_4_k_cu_45df1738_1579986thrust24THRUST_300001_SM_1000_NS12placeholders2_2E - _ZN41_INTERNAL_5276684a_4_k_cu_45df1738_1579984cuda3std6ranges3__45__cpo9iter_moveE)
_ZN41_INTERNAL_5276684a_4_k_cu_45df1738_1579984cuda3std6ranges3__45__cpo9iter_moveE:
	.zero		1
	.type		_ZN41_INTERNAL_5276684a_4_k_cu_45df1738_1579986thrust24THRUST_300001_SM_1000_NS12placeholders2_2E,@object
	.size		_ZN41_INTERNAL_5276684a_4_k_cu_45df1738_1579986thrust24THRUST_300001_SM_1000_NS12placeholders2_2E,(_ZN41_INTERNAL_5276684a_4_k_cu_45df1738_1579986thrust24THRUST_300001_SM_1000_NS12placeholders2_4E - _ZN41_INTERNAL_5276684a_4_k_cu_45df1738_1579986thrust24THRUST_300001_SM_1000_NS12placeholders2_2E)
_ZN41_INTERNAL_5276684a_4_k_cu_45df1738_1579986thrust24THRUST_300001_SM_1000_NS12placeholders2_2E:
	.zero		1
	.type		_ZN41_INTERNAL_5276684a_4_k_cu_45df1738_1579986thrust24THRUST_300001_SM_1000_NS12placeholders2_4E,@object
	.size		_ZN41_INTERNAL_5276684a_4_k_cu_45df1738_1579986thrust24THRUST_300001_SM_1000_NS12placeholders2_4E,(_ZN41_INTERNAL_5276684a_4_k_cu_45df1738_1579984cuda3std3__45__cpo3endE - _ZN41_INTERNAL_5276684a_4_k_cu_45df1738_1579986thrust24THRUST_300001_SM_1000_NS12placeholders2_4E)
_ZN41_INTERNAL_5276684a_4_k_cu_45df1738_1579986thrust24THRUST_300001_SM_1000_NS12placeholders2_4E:
	.zero		1
	.type		_ZN41_INTERNAL_5276684a_4_k_cu_45df1738_1579984cuda3std3__45__cpo3endE,@object
	.size		_ZN41_INTERNAL_5276684a_4_k_cu_45df1738_1579984cuda3std3__45__cpo3endE,(_ZN41_INTERNAL_5276684a_4_k_cu_45df1738_1579984cuda3std6ranges3__45__cpo3endE - _ZN41_INTERNAL_5276684a_4_k_cu_45df1738_1579984cuda3std3__45__cpo3endE)
_ZN41_INTERNAL_5276684a_4_k_cu_45df1738_1579984cuda3std3__45__cpo3endE:
	.zero		1
	.type		_ZN41_INTERNAL_5276684a_4_k_cu_45df1738_1579984cuda3std6ranges3__45__cpo3endE,@object
	.size		_ZN41_INTERNAL_5276684a_4_k_cu_45df1738_1579984cuda3std6ranges3__45__cpo3endE,(_ZN41_INTERNAL_5276684a_4_k_cu_45df1738_1579984cuda3std3__419piecewise_constructE - _ZN41_INTERNAL_5276684a_4_k_cu_45df1738_1579984cuda3std6ranges3__45__cpo3endE)
_ZN41_INTERNAL_5276684a_4_k_cu_45df1738_1579984cuda3std6ranges3__45__cpo3endE:
	.zero		1
	.type		_ZN41_INTERNAL_5276684a_4_k_cu_45df1738_1579984cuda3std3__419piecewise_constructE,@object
	.size		_ZN41_INTERNAL_5276684a_4_k_cu_45df1738_1579984cuda3std3__419piecewise_constructE,(_ZN41_INTERNAL_5276684a_4_k_cu_45df1738_1579984cuda3std6ranges3__45__cpo5cdataE - _ZN41_INTERNAL_5276684a_4_k_cu_45df1738_1579984cuda3std3__419piecewise_constructE)
_ZN41_INTERNAL_5276684a_4_k_cu_45df1738_1579984cuda3std3__419piecewise_constructE:
	.zero		1
	.type		_ZN41_INTERNAL_5276684a_4_k_cu_45df1738_1579984cuda3std6ranges3__45__cpo5cdataE,@object
	.size		_ZN41_INTERNAL_5276684a_4_k_cu_45df1738_1579984cuda3std6ranges3__45__cpo5cdataE,(_ZN41_INTERNAL_5276684a_4_k_cu_45df1738_1579986thrust24THRUST_300001_SM_1000_NS12placeholders2_8E - _ZN41_INTERNAL_5276684a_4_k_cu_45df1738_1579984cuda3std6ranges3__45__cpo5cdataE)
_ZN41_INTERNAL_5276684a_4_k_cu_45df1738_1579984cuda3std6ranges3__45__cpo5cdataE:
	.zero		1
	.type		_ZN41_INTERNAL_5276684a_4_k_cu_45df1738_1579986thrust24THRUST_300001_SM_1000_NS12placeholders2_8E,@object
	.size		_ZN41_INTERNAL_5276684a_4_k_cu_45df1738_1579986thrust24THRUST_300001_SM_1000_NS12placeholders2_8E,(_ZN41_INTERNAL_5276684a_4_k_cu_45df1738_1579984cuda3std3__45__cpo4rendE - _ZN41_INTERNAL_5276684a_4_k_cu_45df1738_1579986thrust24THRUST_300001_SM_1000_NS12placeholders2_8E)
_ZN41_INTERNAL_5276684a_4_k_cu_45df1738_1579986thrust24THRUST_300001_SM_1000_NS12placeholders2_8E:
	.zero		1
	.type		_ZN41_INTERNAL_5276684a_4_k_cu_45df1738_1579984cuda3std3__45__cpo4rendE,@object
	.size		_ZN41_INTERNAL_5276684a_4_k_cu_45df1738_1579984cuda3std3__45__cpo4rendE,(_ZN41_INTERNAL_5276684a_4_k_cu_45df1738_1579984cuda3std6ranges3__45__cpo9iter_swapE - _ZN41_INTERNAL_5276684a_4_k_cu_45df1738_1579984cuda3std3__45__cpo4rendE)
_ZN41_INTERNAL_5276684a_4_k_cu_45df1738_1579984cuda3std3__45__cpo4rendE:
	.zero		1
	.type		_ZN41_INTERNAL_5276684a_4_k_cu_45df1738_1579984cuda3std6ranges3__45__cpo9iter_swapE,@object
	.size		_ZN41_INTERNAL_5276684a_4_k_cu_45df1738_1579984cuda3std6ranges3__45__cpo9iter_swapE,(_ZN41_INTERNAL_5276684a_4_k_cu_45df1738_1579984cuda3std3__48unexpectE - _ZN41_INTERNAL_5276684a_4_k_cu_45df1738_1579984cuda3std6ranges3__45__cpo9iter_swapE)
_ZN41_INTERNAL_5276684a_4_k_cu_45df1738_1579984cuda3std6ranges3__45__cpo9iter_swapE:
	.zero		1
	.type		_ZN41_INTERNAL_5276684a_4_k_cu_45df1738_1579984cuda3std3__48unexpectE,@object
	.size		_ZN41_INTERNAL_5276684a_4_k_cu_45df1738_1579984cuda3std3__48unexpectE,(_ZN41_INTERNAL_5276684a_4_k_cu_45df1738_1579986thrust24THRUST_300001_SM_1000_NS6system6detail10sequential3seqE - _ZN41_INTERNAL_5276684a_4_k_cu_45df1738_1579984cuda3std3__48unexpectE)
_ZN41_INTERNAL_5276684a_4_k_cu_45df1738_1579984cuda3std3__48unexpectE:
	.zero		1
	.type		_ZN41_INTERNAL_5276684a_4_k_cu_45df1738_1579986thrust24THRUST_300001_SM_1000_NS6system6detail10sequential3seqE,@object
	.size		_ZN41_INTERNAL_5276684a_4_k_cu_45df1738_1579986thrust24THRUST_300001_SM_1000_NS6system6detail10sequential3seqE,(.L_29 - _ZN41_INTERNAL_5276684a_4_k_cu_45df1738_1579986thrust24THRUST_300001_SM_1000_NS6system6detail10sequential3seqE)
_ZN41_INTERNAL_5276684a_4_k_cu_45df1738_1579986thrust24THRUST_300001_SM_1000_NS6system6detail10sequential3seqE:
	.zero		1
.L_29:


//--------------------- .nv.constant0._ZN3cub18CUB_300001_SM_10006detail11EmptyKernelIvEEvv --------------------------
	.section	.nv.constant0._ZN3cub18CUB_300001_SM_10006detail11EmptyKernelIvEEvv,"a",@progbits
	.sectionflags	@""
	.align	4
.nv.constant0._ZN3cub18CUB_300001_SM_10006detail11EmptyKernelIvEEvv:
	.zero		896


//--------------------- SYMBOLS --------------------------

	.type		.nv.reservedSmem.offset0,@object
	.size		.nv.reservedSmem.offset0,0x4
